//
// Generated by NVIDIA NVVM Compiler
//
// Compiler Build ID: CL-36424714
// Cuda compilation tools, release 13.0, V13.0.88
// Based on NVVM 20.0.0
//

.version 9.0
.target sm_100
.address_size 64

	// .globl	_Z16sgpu_cuda_kerneliiPjS_S_S_i
// _ZZ16sgpu_cuda_kerneliiPjS_S_S_iE4down has been demoted
// _ZZ16sgpu_cuda_kerneliiPjS_S_S_iE4left has been demoted
// _ZZ16sgpu_cuda_kerneliiPjS_S_S_iE5right has been demoted
// _ZZ16sgpu_cuda_kerneliiPjS_S_S_iE6bitmap has been demoted
// _ZZ16sgpu_cuda_kerneliiPjS_S_S_iE3sum has been demoted

.visible .entry _Z16sgpu_cuda_kerneliiPjS_S_S_i(
	.param .u32 _Z16sgpu_cuda_kerneliiPjS_S_S_i_param_0,
	.param .u32 _Z16sgpu_cuda_kerneliiPjS_S_S_i_param_1,
	.param .u64 .ptr .align 1 _Z16sgpu_cuda_kerneliiPjS_S_S_i_param_2,
	.param .u64 .ptr .align 1 _Z16sgpu_cuda_kerneliiPjS_S_S_i_param_3,
	.param .u64 .ptr .align 1 _Z16sgpu_cuda_kerneliiPjS_S_S_i_param_4,
	.param .u64 .ptr .align 1 _Z16sgpu_cuda_kerneliiPjS_S_S_i_param_5,
	.param .u32 _Z16sgpu_cuda_kerneliiPjS_S_S_i_param_6
)
{
	.reg .pred 	%p<14>;
	.reg .b32 	%r<89>;
	.reg .b64 	%rd<15>;
	// demoted variable
	.shared .align 4 .b8 _ZZ16sgpu_cuda_kerneliiPjS_S_S_iE4down[3840];
	// demoted variable
	.shared .align 4 .b8 _ZZ16sgpu_cuda_kerneliiPjS_S_S_iE4left[3840];
	// demoted variable
	.shared .align 4 .b8 _ZZ16sgpu_cuda_kerneliiPjS_S_S_iE5right[3840];
	// demoted variable
	.shared .align 4 .b8 _ZZ16sgpu_cuda_kerneliiPjS_S_S_iE6bitmap[3840];
	// demoted variable
	.shared .align 4 .b8 _ZZ16sgpu_cuda_kerneliiPjS_S_S_iE3sum[384];
	ld.param.u32 	%r24, [_Z16sgpu_cuda_kerneliiPjS_S_S_i_param_0];
	ld.param.u32 	%r23, [_Z16sgpu_cuda_kerneliiPjS_S_S_i_param_1];
	ld.param.u64 	%rd1, [_Z16sgpu_cuda_kerneliiPjS_S_S_i_param_2];
	ld.param.u64 	%rd2, [_Z16sgpu_cuda_kerneliiPjS_S_S_i_param_3];
	ld.param.u64 	%rd3, [_Z16sgpu_cuda_kerneliiPjS_S_S_i_param_4];
	ld.param.u64 	%rd4, [_Z16sgpu_cuda_kerneliiPjS_S_S_i_param_5];
	ld.param.u32 	%r25, [_Z16sgpu_cuda_kerneliiPjS_S_S_i_param_6];
	mov.u32 	%r1, %tid.x;
	mov.u32 	%r2, %ctaid.x;
	mov.u32 	%r26, %ntid.x;
	mad.lo.s32 	%r3, %r2, %r26, %r1;
	mov.b32 	%r27, -1;
	shl.b32 	%r4, %r27, %r24;
	setp.ge.s32 	%p1, %r3, %r25;
	shl.b32 	%r28, %r1, 2;
	mov.u32 	%r29, _ZZ16sgpu_cuda_kerneliiPjS_S_S_iE3sum;
	add.s32 	%r5, %r29, %r28;
	@%p1 bra 	$L__BB0_11;
	cvta.to.global.u64 	%rd5, %rd1;
	cvta.to.global.u64 	%rd6, %rd2;
	cvta.to.global.u64 	%rd7, %rd3;
	mul.wide.s32 	%rd8, %r3, 4;
	add.s64 	%rd9, %rd5, %rd8;
	ld.global.u32 	%r32, [%rd9];
	mul.lo.s32 	%r33, %r1, 40;
	mov.u32 	%r34, _ZZ16sgpu_cuda_kerneliiPjS_S_S_iE4down;
	add.s32 	%r6, %r34, %r33;
	st.shared.u32 	[%r6], %r32;
	add.s64 	%rd10, %rd6, %rd8;
	ld.global.u32 	%r35, [%rd10];
	mov.u32 	%r36, _ZZ16sgpu_cuda_kerneliiPjS_S_S_iE4left;
	add.s32 	%r7, %r36, %r33;
	st.shared.u32 	[%r7], %r35;
	add.s64 	%rd11, %rd7, %rd8;
	ld.global.u32 	%r37, [%rd11];
	mov.u32 	%r38, _ZZ16sgpu_cuda_kerneliiPjS_S_S_iE5right;
	add.s32 	%r8, %r38, %r33;
	st.shared.u32 	[%r8], %r37;
	or.b32  	%r39, %r35, %r32;
	or.b32  	%r40, %r39, %r37;
	mov.u32 	%r41, _ZZ16sgpu_cuda_kerneliiPjS_S_S_iE6bitmap;
	add.s32 	%r9, %r41, %r33;
	st.shared.u32 	[%r9], %r40;
	not.b32 	%r10, %r4;
	mov.b32 	%r88, 0;
	mov.u32 	%r87, %r88;
$L__BB0_2:
	shl.b32 	%r42, %r88, 2;
	add.s32 	%r13, %r9, %r42;
	ld.shared.u32 	%r14, [%r13];
	or.b32  	%r43, %r14, %r4;
	setp.ne.s32 	%p2, %r43, -1;
	@%p2 bra 	$L__BB0_4;
	add.s32 	%r88, %r88, -1;
	bra.uni 	$L__BB0_9;
$L__BB0_4:
	add.s32 	%r44, %r14, 1;
	not.b32 	%r45, %r14;
	and.b32  	%r16, %r44, %r45;
	or.b32  	%r46, %r44, %r14;
	st.shared.u32 	[%r13], %r46;
	and.b32  	%r47, %r16, %r10;
	setp.eq.s32 	%p3, %r47, 0;
	@%p3 bra 	$L__BB0_8;
	add.s32 	%r17, %r88, 1;
	setp.ne.s32 	%p4, %r17, %r23;
	@%p4 bra 	$L__BB0_7;
	add.s32 	%r87, %r87, 1;
	add.s32 	%r88, %r88, -1;
	bra.uni 	$L__BB0_9;
$L__BB0_7:
	add.s32 	%r49, %r6, %r42;
	ld.shared.u32 	%r50, [%r49];
	or.b32  	%r51, %r50, %r16;
	st.shared.u32 	[%r49+4], %r51;
	add.s32 	%r52, %r7, %r42;
	ld.shared.u32 	%r53, [%r52];
	or.b32  	%r54, %r53, %r16;
	shl.b32 	%r55, %r54, 1;
	st.shared.u32 	[%r52+4], %r55;
	add.s32 	%r56, %r8, %r42;
	ld.shared.u32 	%r57, [%r56];
	or.b32  	%r58, %r57, %r16;
	shr.u32 	%r59, %r58, 1;
	st.shared.u32 	[%r56+4], %r59;
	or.b32  	%r60, %r51, %r55;
	or.b32  	%r61, %r60, %r59;
	st.shared.u32 	[%r13+4], %r61;
	mov.u32 	%r88, %r17;
	bra.uni 	$L__BB0_9;
$L__BB0_8:
	add.s32 	%r88, %r88, -1;
$L__BB0_9:
	setp.gt.s32 	%p5, %r88, -1;
	@%p5 bra 	$L__BB0_2;
	st.shared.u32 	[%r5], %r87;
	bra.uni 	$L__BB0_12;
$L__BB0_11:
	mov.b32 	%r30, 0;
	st.shared.u32 	[%r5], %r30;
$L__BB0_12:
	bar.sync 	0;
	and.b32  	%r62, %r1, 992;
	setp.ne.s32 	%p6, %r62, 0;
	@%p6 bra 	$L__BB0_14;
	ld.shared.u32 	%r63, [%r5+256];
	ld.shared.u32 	%r64, [%r5];
	add.s32 	%r65, %r64, %r63;
	st.shared.u32 	[%r5], %r65;
$L__BB0_14:
	bar.sync 	0;
	setp.gt.u32 	%p7, %r1, 31;
	@%p7 bra 	$L__BB0_16;
	ld.shared.u32 	%r66, [%r5+128];
	ld.shared.u32 	%r67, [%r5];
	add.s32 	%r68, %r67, %r66;
	st.shared.u32 	[%r5], %r68;
$L__BB0_16:
	bar.sync 	0;
	setp.gt.u32 	%p8, %r1, 15;
	@%p8 bra 	$L__BB0_18;
	ld.shared.u32 	%r69, [%r5+64];
	ld.shared.u32 	%r70, [%r5];
	add.s32 	%r71, %r70, %r69;
	st.shared.u32 	[%r5], %r71;
$L__BB0_18:
	bar.sync 	0;
	setp.gt.u32 	%p9, %r1, 7;
	@%p9 bra 	$L__BB0_20;
	ld.shared.u32 	%r72, [%r5+32];
	ld.shared.u32 	%r73, [%r5];
	add.s32 	%r74, %r73, %r72;
	st.shared.u32 	[%r5], %r74;
$L__BB0_20:
	bar.sync 	0;
	setp.gt.u32 	%p10, %r1, 3;
	@%p10 bra 	$L__BB0_22;
	ld.shared.u32 	%r75, [%r5+16];
	ld.shared.u32 	%r76, [%r5];
	add.s32 	%r77, %r76, %r75;
	st.shared.u32 	[%r5], %r77;
$L__BB0_22:
	bar.sync 	0;
	setp.gt.u32 	%p11, %r1, 1;
	@%p11 bra 	$L__BB0_24;
	ld.shared.u32 	%r78, [%r5+8];
	ld.shared.u32 	%r79, [%r5];
	add.s32 	%r80, %r79, %r78;
	st.shared.u32 	[%r5], %r80;
$L__BB0_24:
	bar.sync 	0;
	setp.ne.s32 	%p12, %r1, 0;
	@%p12 bra 	$L__BB0_26;
	ld.shared.u32 	%r81, [_ZZ16sgpu_cuda_kerneliiPjS_S_S_iE3sum+4];
	ld.shared.u32 	%r82, [_ZZ16sgpu_cuda_kerneliiPjS_S_S_iE3sum];
	add.s32 	%r83, %r82, %r81;
	st.shared.u32 	[_ZZ16sgpu_cuda_kerneliiPjS_S_S_iE3sum], %r83;
$L__BB0_26:
	setp.ne.s32 	%p13, %r1, 0;
	bar.sync 	0;
	@%p13 bra 	$L__BB0_28;
	ld.shared.u32 	%r84, [_ZZ16sgpu_cuda_kerneliiPjS_S_S_iE3sum];
	cvta.to.global.u64 	%rd12, %rd4;
	mul.wide.u32 	%rd13, %r2, 4;
	add.s64 	%rd14, %rd12, %rd13;
	st.global.u32 	[%rd14], %r84;
$L__BB0_28:
	ret;

}
	// .globl	_Z11nqueen_cudaPiS_S_S_Pllii
.visible .entry _Z11nqueen_cudaPiS_S_S_Pllii(
	.param .u64 .ptr .align 1 _Z11nqueen_cudaPiS_S_S_Pllii_param_0,
	.param .u64 .ptr .align 1 _Z11nqueen_cudaPiS_S_S_Pllii_param_1,
	.param .u64 .ptr .align 1 _Z11nqueen_cudaPiS_S_S_Pllii_param_2,
	.param .u64 .ptr .align 1 _Z11nqueen_cudaPiS_S_S_Pllii_param_3,
	.param .u64 .ptr .align 1 _Z11nqueen_cudaPiS_S_S_Pllii_param_4,
	.param .u64 _Z11nqueen_cudaPiS_S_S_Pllii_param_5,
	.param .u32 _Z11nqueen_cudaPiS_S_S_Pllii_param_6,
	.param .u32 _Z11nqueen_cudaPiS_S_S_Pllii_param_7
)
{
	.reg .pred 	%p<11>;
	.reg .b32 	%r<33>;
	.reg .b64 	%rd<40>;

	ld.param.u64 	%rd13, [_Z11nqueen_cudaPiS_S_S_Pllii_param_0];
	ld.param.u64 	%rd16, [_Z11nqueen_cudaPiS_S_S_Pllii_param_1];
	ld.param.u64 	%rd17, [_Z11nqueen_cudaPiS_S_S_Pllii_param_2];
	ld.param.u64 	%rd18, [_Z11nqueen_cudaPiS_S_S_Pllii_param_3];
	ld.param.u64 	%rd14, [_Z11nqueen_cudaPiS_S_S_Pllii_param_4];
	ld.param.u64 	%rd37, [_Z11nqueen_cudaPiS_S_S_Pllii_param_5];
	ld.param.u32 	%r30, [_Z11nqueen_cudaPiS_S_S_Pllii_param_6];
	ld.param.u32 	%r12, [_Z11nqueen_cudaPiS_S_S_Pllii_param_7];
	cvta.to.global.u64 	%rd1, %rd18;
	cvta.to.global.u64 	%rd2, %rd17;
	cvta.to.global.u64 	%rd3, %rd16;
	add.s32 	%r1, %r12, -1;
	setp.lt.s32 	%p1, %r30, 0;
	@%p1 bra 	$L__BB1_15;
	cvta.to.global.u64 	%rd4, %rd13;
$L__BB1_2:
	mul.wide.u32 	%rd19, %r30, 4;
	add.s64 	%rd6, %rd4, %rd19;
	ld.global.u32 	%r3, [%rd6];
	add.s32 	%r31, %r3, 1;
	setp.ge.s32 	%p2, %r31, %r12;
	@%p2 bra 	$L__BB1_11;
	sub.s32 	%r5, %r1, %r30;
$L__BB1_4:
	mul.wide.s32 	%rd20, %r31, 4;
	add.s64 	%rd7, %rd3, %rd20;
	ld.global.u32 	%r13, [%rd7];
	setp.ne.s32 	%p3, %r13, 0;
	@%p3 bra 	$L__BB1_10;
	add.s32 	%r14, %r5, %r31;
	mul.wide.s32 	%rd21, %r14, 4;
	add.s64 	%rd8, %rd2, %rd21;
	ld.global.u32 	%r15, [%rd8];
	setp.ne.s32 	%p4, %r15, 0;
	@%p4 bra 	$L__BB1_10;
	add.s32 	%r16, %r31, %r30;
	mul.wide.s32 	%rd22, %r16, 4;
	add.s64 	%rd9, %rd1, %rd22;
	ld.global.u32 	%r17, [%rd9];
	setp.ne.s32 	%p5, %r17, 0;
	@%p5 bra 	$L__BB1_10;
	setp.eq.s32 	%p8, %r3, -1;
	@%p8 bra 	$L__BB1_9;
	add.s32 	%r23, %r3, %r30;
	mul.wide.s32 	%rd29, %r23, 4;
	add.s64 	%rd30, %rd1, %rd29;
	mov.b32 	%r24, 0;
	st.global.u32 	[%rd30], %r24;
	ld.global.u32 	%r25, [%rd6];
	add.s32 	%r26, %r5, %r25;
	mul.wide.s32 	%rd31, %r26, 4;
	add.s64 	%rd32, %rd2, %rd31;
	st.global.u32 	[%rd32], %r24;
	ld.global.u32 	%r27, [%rd6];
	mul.wide.s32 	%rd33, %r27, 4;
	add.s64 	%rd34, %rd3, %rd33;
	st.global.u32 	[%rd34], %r24;
$L__BB1_9:
	st.global.u32 	[%rd6], %r31;
	mov.b32 	%r28, 1;
	st.global.u32 	[%rd9], %r28;
	st.global.u32 	[%rd8], %r28;
	st.global.u32 	[%rd7], %r28;
	add.s32 	%r29, %r30, 1;
	setp.eq.s32 	%p9, %r29, %r12;
	selp.u64 	%rd35, 1, 0, %p9;
	add.s64 	%rd37, %rd37, %rd35;
	selp.b32 	%r30, %r30, %r29, %p9;
	bra.uni 	$L__BB1_14;
$L__BB1_10:
	add.s32 	%r31, %r31, 1;
	setp.ne.s32 	%p6, %r31, %r12;
	@%p6 bra 	$L__BB1_4;
$L__BB1_11:
	setp.eq.s32 	%p7, %r3, -1;
	@%p7 bra 	$L__BB1_13;
	mov.b32 	%r18, -1;
	st.global.u32 	[%rd6], %r18;
	add.s32 	%r19, %r3, %r30;
	mul.wide.s32 	%rd23, %r19, 4;
	add.s64 	%rd24, %rd1, %rd23;
	mov.b32 	%r20, 0;
	st.global.u32 	[%rd24], %r20;
	sub.s32 	%r21, %r1, %r30;
	add.s32 	%r22, %r21, %r3;
	mul.wide.s32 	%rd25, %r22, 4;
	add.s64 	%rd26, %rd2, %rd25;
	st.global.u32 	[%rd26], %r20;
	mul.wide.s32 	%rd27, %r3, 4;
	add.s64 	%rd28, %rd3, %rd27;
	st.global.u32 	[%rd28], %r20;
$L__BB1_13:
	add.s32 	%r30, %r30, -1;
$L__BB1_14:
	setp.gt.s32 	%p10, %r30, -1;
	@%p10 bra 	$L__BB1_2;
$L__BB1_15:
	cvta.to.global.u64 	%rd36, %rd14;
	st.global.u64 	[%rd36], %rd37;
	ret;

}


// ===== COMPILED SASS (sm_100) =====

	.target	sm_100

	.elftype	@"ET_EXEC"


//--------------------- .note.nv.tkinfo           --------------------------
	.section	.note.nv.tkinfo,"",@"SHT_NOTE"
	.sectionflags	@"SHF_NOTE_NV_TKINFO"
	.tkinfo
        /*0018*/ 	.word	0x00000002
        /*0030*/ 	.string	""
        /*0030*/ 	.string	"ptxas"
        /*0030*/ 	.string	"Cuda compilation tools, release 13.0, V13.0.88"
        /*0030*/ 	.string	"Build cuda_13.0.r13.0/compiler.36424714_0"
        /*0030*/ 	.string	"-arch sm_100 -m 64 "



//--------------------- .note.nv.cuinfo           --------------------------
	.section	.note.nv.cuinfo,"",@"SHT_NOTE"
	.sectionflags	@"SHF_NOTE_NV_CUINFO"
        /*0018*/ 	.short	0x0002
        /*001a*/ 	.short	0x0064
        /*001c*/ 	.short	0x0082
	.zero		2


//--------------------- .nv.info                  --------------------------
	.section	.nv.info,"",@"SHT_CUDA_INFO"
	.align	4


	//----- nvinfo : EIATTR_REGCOUNT
	.align		4
        /*0000*/ 	.byte	0x04, 0x2f
        /*0002*/ 	.short	(.L_1 - .L_0)
	.align		4
.L_0:
        /*0004*/ 	.word	index@(_Z16sgpu_cuda_kerneliiPjS_S_S_i)
        /*0008*/ 	.word	0x00000016


	//----- nvinfo : EIATTR_FRAME_SIZE
	.align		4
.L_1:
        /*000c*/ 	.byte	0x04, 0x11
        /*000e*/ 	.short	(.L_3 - .L_2)
	.align		4
.L_2:
        /*0010*/ 	.word	index@(_Z16sgpu_cuda_kerneliiPjS_S_S_i)
        /*0014*/ 	.word	0x00000000


	//----- nvinfo : EIATTR_REGCOUNT
	.align		4
.L_3:
        /*0018*/ 	.byte	0x04, 0x2f
        /*001a*/ 	.short	(.L_5 - .L_4)
	.align		4
.L_4:
        /*001c*/ 	.word	index@(_Z11nqueen_cudaPiS_S_S_Pllii)
        /*0020*/ 	.word	0x0000001a


	//----- nvinfo : EIATTR_FRAME_SIZE
	.align		4
.L_5:
        /*0024*/ 	.byte	0x04, 0x11
        /*0026*/ 	.short	(.L_7 - .L_6)
	.align		4
.L_6:
        /*0028*/ 	.word	index@(_Z11nqueen_cudaPiS_S_S_Pllii)
        /*002c*/ 	.word	0x00000000


	//----- nvinfo : EIATTR_MIN_STACK_SIZE
	.align		4
.L_7:
        /*0030*/ 	.byte	0x04, 0x12
        /*0032*/ 	.short	(.L_9 - .L_8)
	.align		4
.L_8:
        /*0034*/ 	.word	index@(_Z11nqueen_cudaPiS_S_S_Pllii)
        /*0038*/ 	.word	0x00000000


	//----- nvinfo : EIATTR_MIN_STACK_SIZE
	.align		4
.L_9:
        /*003c*/ 	.byte	0x04, 0x12
        /*003e*/ 	.short	(.L_11 - .L_10)
	.align		4
.L_10:
        /*0040*/ 	.word	index@(_Z16sgpu_cuda_kerneliiPjS_S_S_i)
        /*0044*/ 	.word	0x00000000
.L_11:


//--------------------- .nv.compat                --------------------------
	.section	.nv.compat,"",@"SHT_CUDA_COMPAT_INFO"
	.align	4
        /*0000*/ 	.byte	0x02, 0x09, 0x00, 0x00, 0x02, 0x02, 0x01, 0x00, 0x02, 0x05, 0x05, 0x00, 0x03, 0x07, 0x01, 0x01
        /*0010*/ 	.byte	0x02, 0x03, 0x00, 0x00, 0x02, 0x06, 0x01, 0x00, 0x04, 0x0b, 0x08, 0x00, 0x09, 0x00, 0x00, 0x00
        /*0020*/ 	.byte	0x00, 0x00, 0x00, 0x00


//--------------------- .nv.info._Z11nqueen_cudaPiS_S_S_Pllii --------------------------
	.section	.nv.info._Z11nqueen_cudaPiS_S_S_Pllii,"",@"SHT_CUDA_INFO"
	.sectionflags	@""
	.align	4


	//----- nvinfo : EIATTR_CUDA_API_VERSION
	.align		4
        /*0000*/ 	.byte	0x04, 0x37
        /*0002*/ 	.short	(.L_13 - .L_12)
.L_12:
        /*0004*/ 	.word	0x00000082


	//----- nvinfo : EIATTR_KPARAM_INFO
	.align		4
.L_13:
        /*0008*/ 	.byte	0x04, 0x17
        /*000a*/ 	.short	(.L_15 - .L_14)
.L_14:
        /*000c*/ 	.word	0x00000000
        /*0010*/ 	.short	0x0007
        /*0012*/ 	.short	0x0034
        /*0014*/ 	.byte	0x00, 0xf0, 0x11, 0x00


	//----- nvinfo : EIATTR_KPARAM_INFO
	.align		4
.L_15:
        /*0018*/ 	.byte	0x04, 0x17
        /*001a*/ 	.short	(.L_17 - .L_16)
.L_16:
        /*001c*/ 	.word	0x00000000
        /*0020*/ 	.short	0x0006
        /*0022*/ 	.short	0x0030
        /*0024*/ 	.byte	0x00, 0xf0, 0x11, 0x00


	//----- nvinfo : EIATTR_KPARAM_INFO
	.align		4
.L_17:
        /*0028*/ 	.byte	0x04, 0x17
        /*002a*/ 	.short	(.L_19 - .L_18)
.L_18:
        /*002c*/ 	.word	0x00000000
        /*0030*/ 	.short	0x0005
        /*0032*/ 	.short	0x0028
        /*0034*/ 	.byte	0x00, 0xf0, 0x21, 0x00


	//----- nvinfo : EIATTR_KPARAM_INFO
	.align		4
.L_19:
        /*0038*/ 	.byte	0x04, 0x17
        /*003a*/ 	.short	(.L_21 - .L_20)
.L_20:
        /*003c*/ 	.word	0x00000000
        /*0040*/ 	.short	0x0004
        /*0042*/ 	.short	0x0020
        /*0044*/ 	.byte	0x00, 0xf5, 0x21, 0x00


	//----- nvinfo : EIATTR_KPARAM_INFO
	.align		4
.L_21:
        /*0048*/ 	.byte	0x04, 0x17
        /*004a*/ 	.short	(.L_23 - .L_22)
.L_22:
        /*004c*/ 	.word	0x00000000
        /*0050*/ 	.short	0x0003
        /*0052*/ 	.short	0x0018
        /*0054*/ 	.byte	0x00, 0xf5, 0x21, 0x00


	//----- nvinfo : EIATTR_KPARAM_INFO
	.align		4
.L_23:
        /*0058*/ 	.byte	0x04, 0x17
        /*005a*/ 	.short	(.L_25 - .L_24)
.L_24:
        /*005c*/ 	.word	0x00000000
        /*0060*/ 	.short	0x0002
        /*0062*/ 	.short	0x0010
        /*0064*/ 	.byte	0x00, 0xf5, 0x21, 0x00


	//----- nvinfo : EIATTR_KPARAM_INFO
	.align		4
.L_25:
        /*0068*/ 	.byte	0x04, 0x17
        /*006a*/ 	.short	(.L_27 - .L_26)
.L_26:
        /*006c*/ 	.word	0x00000000
        /*0070*/ 	.short	0x0001
        /*0072*/ 	.short	0x0008
        /*0074*/ 	.byte	0x00, 0xf5, 0x21, 0x00


	//----- nvinfo : EIATTR_KPARAM_INFO
	.align		4
.L_27:
        /*0078*/ 	.byte	0x04, 0x17
        /*007a*/ 	.short	(.L_29 - .L_28)
.L_28:
        /*007c*/ 	.word	0x00000000
        /*0080*/ 	.short	0x0000
        /*0082*/ 	.short	0x0000
        /*0084*/ 	.byte	0x00, 0xf5, 0x21, 0x00


	//----- nvinfo : EIATTR_SPARSE_MMA_MASK
	.align		4
.L_29:
        /*0088*/ 	.byte	0x03, 0x50
        /*008a*/ 	.short	0x0000


	//----- nvinfo : EIATTR_MAXREG_COUNT
	.align		4
        /*008c*/ 	.byte	0x03, 0x1b
        /*008e*/ 	.short	0x00ff


	//----- nvinfo : EIATTR_MERCURY_ISA_VERSION
	.align		4
        /*0090*/ 	.byte	0x03, 0x5f
        /*0092*/ 	.short	0x0101


	//----- nvinfo : EIATTR_VRC_CTA_INIT_COUNT
	.align		4
        /*0094*/ 	.byte	0x02, 0x4a
	.zero		1
	.zero		1


	//----- nvinfo : EIATTR_EXIT_INSTR_OFFSETS
	.align		4
        /*0098*/ 	.byte	0x04, 0x1c
        /*009a*/ 	.short	(.L_31 - .L_30)


	//   ....[0]....
.L_30:
        /*009c*/ 	.word	0x00000540


	//----- nvinfo : EIATTR_CBANK_PARAM_SIZE
	.align		4
.L_31:
        /*00a0*/ 	.byte	0x03, 0x19
        /*00a2*/ 	.short	0x0038


	//----- nvinfo : EIATTR_PARAM_CBANK
	.align		4
        /*00a4*/ 	.byte	0x04, 0x0a
        /*00a6*/ 	.short	(.L_33 - .L_32)
	.align		4
.L_32:
        /*00a8*/ 	.word	index@(.nv.constant0._Z11nqueen_cudaPiS_S_S_Pllii)
        /*00ac*/ 	.short	0x0380
        /*00ae*/ 	.short	0x0038


	//----- nvinfo : EIATTR_SW_WAR
	.align		4
.L_33:
        /*00b0*/ 	.byte	0x04, 0x36
        /*00b2*/ 	.short	(.L_35 - .L_34)
.L_34:
        /*00b4*/ 	.word	0x00000008
.L_35:


//--------------------- .nv.info._Z16sgpu_cuda_kerneliiPjS_S_S_i --------------------------
	.section	.nv.info._Z16sgpu_cuda_kerneliiPjS_S_S_i,"",@"SHT_CUDA_INFO"
	.sectionflags	@""
	.align	4


	//----- nvinfo : EIATTR_CUDA_API_VERSION
	.align		4
        /*0000*/ 	.byte	0x04, 0x37
        /*0002*/ 	.short	(.L_37 - .L_36)
.L_36:
        /*0004*/ 	.word	0x00000082


	//----- nvinfo : EIATTR_KPARAM_INFO
	.align		4
.L_37:
        /*0008*/ 	.byte	0x04, 0x17
        /*000a*/ 	.short	(.L_39 - .L_38)
.L_38:
        /*000c*/ 	.word	0x00000000
        /*0010*/ 	.short	0x0006
        /*0012*/ 	.short	0x0028
        /*0014*/ 	.byte	0x00, 0xf0, 0x11, 0x00


	//----- nvinfo : EIATTR_KPARAM_INFO
	.align		4
.L_39:
        /*0018*/ 	.byte	0x04, 0x17
        /*001a*/ 	.short	(.L_41 - .L_40)
.L_40:
        /*001c*/ 	.word	0x00000000
        /*0020*/ 	.short	0x0005
        /*0022*/ 	.short	0x0020
        /*0024*/ 	.byte	0x00, 0xf5, 0x21, 0x00


	//----- nvinfo : EIATTR_KPARAM_INFO
	.align		4
.L_41:
        /*0028*/ 	.byte	0x04, 0x17
        /*002a*/ 	.short	(.L_43 - .L_42)
.L_42:
        /*002c*/ 	.word	0x00000000
        /*0030*/ 	.short	0x0004
        /*0032*/ 	.short	0x0018
        /*0034*/ 	.byte	0x00, 0xf5, 0x21, 0x00


	//----- nvinfo : EIATTR_KPARAM_INFO
	.align		4
.L_43:
        /*0038*/ 	.byte	0x04, 0x17
        /*003a*/ 	.short	(.L_45 - .L_44)
.L_44:
        /*003c*/ 	.word	0x00000000
        /*0040*/ 	.short	0x0003
        /*0042*/ 	.short	0x0010
        /*0044*/ 	.byte	0x00, 0xf5, 0x21, 0x00


	//----- nvinfo : EIATTR_KPARAM_INFO
	.align		4
.L_45:
        /*0048*/ 	.byte	0x04, 0x17
        /*004a*/ 	.short	(.L_47 - .L_46)
.L_46:
        /*004c*/ 	.word	0x00000000
        /*0050*/ 	.short	0x0002
        /*0052*/ 	.short	0x0008
        /*0054*/ 	.byte	0x00, 0xf5, 0x21, 0x00


	//----- nvinfo : EIATTR_KPARAM_INFO
	.align		4
.L_47:
        /*0058*/ 	.byte	0x04, 0x17
        /*005a*/ 	.short	(.L_49 - .L_48)
.L_48:
        /*005c*/ 	.word	0x00000000
        /*0060*/ 	.short	0x0001
        /*0062*/ 	.short	0x0004
        /*0064*/ 	.byte	0x00, 0xf0, 0x11, 0x00


	//----- nvinfo : EIATTR_KPARAM_INFO
	.align		4
.L_49:
        /*0068*/ 	.byte	0x04, 0x17
        /*006a*/ 	.short	(.L_51 - .L_50)
.L_50:
        /*006c*/ 	.word	0x00000000
        /*0070*/ 	.short	0x0000
        /*0072*/ 	.short	0x0000
        /*0074*/ 	.byte	0x00, 0xf0, 0x11, 0x00


	//----- nvinfo : EIATTR_SPARSE_MMA_MASK
	.align		4
.L_51:
        /*0078*/ 	.byte	0x03, 0x50
        /*007a*/ 	.short	0x0000


	//----- nvinfo : EIATTR_MAXREG_COUNT
	.align		4
        /*007c*/ 	.byte	0x03, 0x1b
        /*007e*/ 	.short	0x00ff


	//----- nvinfo : EIATTR_NUM_BARRIERS
	.align		4
        /*0080*/ 	.byte	0x02, 0x4c
        /*0082*/ 	.byte	0x01
	.zero		1


	//----- nvinfo : EIATTR_MERCURY_ISA_VERSION
	.align		4
        /*0084*/ 	.byte	0x03, 0x5f
        /*0086*/ 	.short	0x0101


	//----- nvinfo : EIATTR_VRC_CTA_INIT_COUNT
	.align		4
        /*0088*/ 	.byte	0x02, 0x4a
	.zero		1
	.zero		1


	//----- nvinfo : EIATTR_EXIT_INSTR_OFFSETS
	.align		4
        /*008c*/ 	.byte	0x04, 0x1c
        /*008e*/ 	.short	(.L_53 - .L_52)


	//   ....[0]....
.L_52:
        /*0090*/ 	.word	0x000008a0


	//   ....[1]....
        /*0094*/ 	.word	0x00000920


	//----- nvinfo : EIATTR_CRS_STACK_SIZE
	.align		4
.L_53:
        /*0098*/ 	.byte	0x04, 0x1e
        /*009a*/ 	.short	(.L_55 - .L_54)
.L_54:
        /*009c*/ 	.word	0x00000000


	//----- nvinfo : EIATTR_CBANK_PARAM_SIZE
	.align		4
.L_55:
        /*00a0*/ 	.byte	0x03, 0x19
        /*00a2*/ 	.short	0x002c


	//----- nvinfo : EIATTR_PARAM_CBANK
	.align		4
        /*00a4*/ 	.byte	0x04, 0x0a
        /*00a6*/ 	.short	(.L_57 - .L_56)
	.align		4
.L_56:
        /*00a8*/ 	.word	index@(.nv.constant0._Z16sgpu_cuda_kerneliiPjS_S_S_i)
        /*00ac*/ 	.short	0x0380
        /*00ae*/ 	.short	0x002c


	//----- nvinfo : EIATTR_SW_WAR
	.align		4
.L_57:
        /*00b0*/ 	.byte	0x04, 0x36
        /*00b2*/ 	.short	(.L_59 - .L_58)
.L_58:
        /*00b4*/ 	.word	0x00000008
.L_59:


//--------------------- .nv.callgraph             --------------------------
	.section	.nv.callgraph,"",@"SHT_CUDA_CALLGRAPH"
	.align	4
	.sectionentsize	8
	.align		4
        /*0000*/ 	.word	0x00000000
	.align		4
        /*0004*/ 	.word	0xffffffff
	.align		4
        /*0008*/ 	.word	0x00000000
	.align		4
        /*000c*/ 	.word	0xfffffffe
	.align		4
        /*0010*/ 	.word	0x00000000
	.align		4
        /*0014*/ 	.word	0xfffffffd
	.align		4
        /*0018*/ 	.word	0x00000000
	.align		4
        /*001c*/ 	.word	0xfffffffc


//--------------------- .text._Z11nqueen_cudaPiS_S_S_Pllii --------------------------
	.section	.text._Z11nqueen_cudaPiS_S_S_Pllii,"ax",@progbits
	.align	128
        .global         _Z11nqueen_cudaPiS_S_S_Pllii
        .type           _Z11nqueen_cudaPiS_S_S_Pllii,@function
        .size           _Z11nqueen_cudaPiS_S_S_Pllii,(.L_x_18 - _Z11nqueen_cudaPiS_S_S_Pllii)
        .other          _Z11nqueen_cudaPiS_S_S_Pllii,@"STO_CUDA_ENTRY STV_DEFAULT"
_Z11nqueen_cudaPiS_S_S_Pllii:
.text._Z11nqueen_cudaPiS_S_S_Pllii:
[----:B------:R-:W-:Y:S01]  /*0000*/  LDC R1, c[0x0][0x37c] ;  /* 0x0000df00ff017b82 */ /* 0x000fe20000000800 */
[----:B------:R-:W0:Y:S07]  /*0010*/  LDCU.64 UR4, c[0x0][0x3b0] ;  /* 0x00007600ff0477ac */ /* 0x000e2e0008000a00 */
[----:B------:R-:W1:Y:S01]  /*0020*/  LDC R5, c[0x0][0x3ac] ;  /* 0x0000eb00ff057b82 */ /* 0x000e620000000800 */
[----:B------:R-:W2:Y:S01]  /*0030*/  LDCU UR8, c[0x0][0x3a8] ;  /* 0x00007500ff0877ac */ /* 0x000ea20008000800 */
[----:B------:R-:W3:Y:S01]  /*0040*/  LDCU.64 UR6, c[0x0][0x358] ;  /* 0x00006b00ff0677ac */ /* 0x000ee20008000a00 */
[----:B0-----:R-:W-:Y:S01]  /*0050*/  UISETP.GE.AND UP0, UPT, UR4, URZ, UPT ;  /* 0x000000ff0400728c */ /* 0x001fe2000bf06270 */
[----:B--2---:R-:W-:-:S08]  /*0060*/  IMAD.U32 R0, RZ, RZ, UR8 ;  /* 0x00000008ff007e24 */ /* 0x004fd0000f8e00ff */
[----:B---3--:R-:W-:Y:S05]  /*0070*/  BRA.U !UP0, `(.L_x_0) ;  /* 0x0000000508247547 */ /* 0x008fea000b800000 */
[----:B------:R-:W0:Y:S01]  /*0080*/  LDC R4, c[0x0][0x3b0] ;  /* 0x0000ec00ff047b82 */ /* 0x000e220000000800 */
[----:B------:R-:W-:-:S12]  /*0090*/  UIADD3 UR4, UPT, UPT, UR5, -0x1, URZ ;  /* 0xffffffff05047890 */ /* 0x000fd8000fffe0ff */
.L_x_7:
[----:B--2-4-:R-:W0:Y:S01]  /*00a0*/  LDC.64 R2, c[0x0][0x380] ;  /* 0x0000e000ff027b82 */ /* 0x014e220000000a00 */
[----:B------:R-:W2:Y:S01]  /*00b0*/  LDCU UR5, c[0x0][0x3b4] ;  /* 0x00007680ff0577ac */ /* 0x000ea20008000800 */
[----:B0-----:R-:W-:-:S05]  /*00c0*/  IMAD.WIDE.U32 R2, R4, 0x4, R2 ;  /* 0x0000000404027825 */ /* 0x001fca00078e0002 */
[----:B---3--:R-:W3:Y:S02]  /*00d0*/  LDG.E R13, desc[UR6][R2.64] ;  /* 0x00000006020d7981 */ /* 0x008ee4000c1e1900 */
[----:B---3--:R-:W-:-:S05]  /*00e0*/  VIADD R21, R13, 0x1 ;  /* 0x000000010d157836 */ /* 0x008fca0000000000 */
[----:B--2---:R-:W-:-:S13]  /*00f0*/  ISETP.GE.AND P0, PT, R21, UR5, PT ;  /* 0x0000000515007c0c */ /* 0x004fda000bf06270 */
[----:B------:R-:W-:Y:S05]  /*0100*/  @P0 BRA `(.L_x_1) ;  /* 0x0000000000580947 */ /* 0x000fea0003800000 */
[----:B------:R-:W0:Y:S01]  /*0110*/  LDC.64 R14, c[0x0][0x388] ;  /* 0x0000e200ff0e7b82 */ /* 0x000e220000000a00 */
[----:B------:R-:W-:Y:S01]  /*0120*/  IADD3 R20, PT, PT, -R4, UR4, RZ ;  /* 0x0000000404147c10 */ /* 0x000fe2000fffe1ff */
[----:B------:R-:W2:Y:S06]  /*0130*/  LDCU UR5, c[0x0][0x3b4] ;  /* 0x00007680ff0577ac */ /* 0x000eac0008000800 */
[----:B------:R-:W3:Y:S08]  /*0140*/  LDC.64 R16, c[0x0][0x390] ;  /* 0x0000e400ff107b82 */ /* 0x000ef00000000a00 */
[----:B------:R-:W4:Y:S02]  /*0150*/  LDC.64 R18, c[0x0][0x398] ;  /* 0x0000e600ff127b82 */ /* 0x000f240000000a00 */
.L_x_4:
[----:B0-----:R-:W-:-:S05]  /*0160*/  IMAD.WIDE R8, R21, 0x4, R14 ;  /* 0x0000000415087825 */ /* 0x001fca00078e020e */
[----:B------:R-:W5:Y:S02]  /*0170*/  LDG.E R6, desc[UR6][R8.64] ;  /* 0x0000000608067981 */ /* 0x000f64000c1e1900 */
[----:B-----5:R-:W-:-:S13]  /*0180*/  ISETP.NE.AND P0, PT, R6, RZ, PT ;  /* 0x000000ff0600720c */ /* 0x020fda0003f05270 */
[----:B------:R-:W-:Y:S05]  /*0190*/  @P0 BRA `(.L_x_2) ;  /* 0x0000000000280947 */ /* 0x000fea0003800000 */
[----:B------:R-:W-:-:S05]  /*01a0*/  IADD3 R11, PT, PT, R20, R21, RZ ;  /* 0x00000015140b7210 */ /* 0x000fca0007ffe0ff */
[----:B---3--:R-:W-:-:S05]  /*01b0*/  IMAD.WIDE R10, R11, 0x4, R16 ;  /* 0x000000040b0a7825 */ /* 0x008fca00078e0210 */
[----:B------:R-:W3:Y:S02]  /*01c0*/  LDG.E R6, desc[UR6][R10.64] ;  /* 0x000000060a067981 */ /* 0x000ee4000c1e1900 */
[----:B---3--:R-:W-:-:S13]  /*01d0*/  ISETP.NE.AND P0, PT, R6, RZ, PT ;  /* 0x000000ff0600720c */ /* 0x008fda0003f05270 */
[----:B------:R-:W-:Y:S05]  /*01e0*/  @P0 BRA `(.L_x_2) ;  /* 0x0000000000140947 */ /* 0x000fea0003800000 */
[----:B------:R-:W-:-:S04]  /*01f0*/  IMAD.IADD R7, R21, 0x1, R4 ;  /* 0x0000000115077824 */ /* 0x000fc800078e0204 */
[----:B----4-:R-:W-:-:S05]  /*0200*/  IMAD.WIDE R6, R7, 0x4, R18 ;  /* 0x0000000407067825 */ /* 0x010fca00078e0212 */
[----:B------:R-:W3:Y:S02]  /*0210*/  LDG.E R12, desc[UR6][R6.64] ;  /* 0x00000006060c7981 */ /* 0x000ee4000c1e1900 */
[----:B---3--:R-:W-:-:S13]  /*0220*/  ISETP.NE.AND P0, PT, R12, RZ, PT ;  /* 0x000000ff0c00720c */ /* 0x008fda0003f05270 */
[----:B------:R-:W-:Y:S05]  /*0230*/  @!P0 BRA `(.L_x_3) ;  /* 0x0000000000508947 */ /* 0x000fea0003800000 */
.L_x_2:
[----:B------:R-:W-:-:S05]  /*0240*/  VIADD R21, R21, 0x1 ;  /* 0x0000000115157836 */ /* 0x000fca0000000000 */
[----:B--2---:R-:W-:-:S13]  /*0250*/  ISETP.NE.AND P0, PT, R21, UR5, PT ;  /* 0x0000000515007c0c */ /* 0x004fda000bf05270 */
[----:B------:R-:W-:Y:S05]  /*0260*/  @P0 BRA `(.L_x_4) ;  /* 0xfffffffc00bc0947 */ /* 0x000fea000383ffff */
.L_x_1:
[----:B------:R-:W-:-:S13]  /*0270*/  ISETP.NE.AND P0, PT, R13, -0x1, PT ;  /* 0xffffffff0d00780c */ /* 0x000fda0003f05270 */
[----:B------:R-:W-:Y:S05]  /*0280*/  @!P0 BRA `(.L_x_5) ;  /* 0x0000000000348947 */ /* 0x000fea0003800000 */
[----:B------:R-:W0:Y:S01]  /*0290*/  LDC.64 R6, c[0x0][0x398] ;  /* 0x0000e600ff067b82 */ /* 0x000e220000000a00 */
[C---:B------:R-:W-:Y:S01]  /*02a0*/  IADD3 R15, PT, PT, R13.reuse, R4, RZ ;  /* 0x000000040d0f7210 */ /* 0x040fe20007ffe0ff */
[----:B----4-:R-:W-:Y:S01]  /*02b0*/  IMAD.MOV.U32 R19, RZ, RZ, -0x1 ;  /* 0xffffffffff137424 */ /* 0x010fe200078e00ff */
[----:B---3--:R-:W-:-:S04]  /*02c0*/  IADD3 R17, PT, PT, R13, UR4, -R4 ;  /* 0x000000040d117c10 */ /* 0x008fc8000fffe804 */
[----:B------:R2:W-:Y:S01]  /*02d0*/  STG.E desc[UR6][R2.64], R19 ;  /* 0x0000001302007986 */ /* 0x0005e2000c101906 */
[----:B------:R-:W3:Y:S08]  /*02e0*/  LDC.64 R8, c[0x0][0x390] ;  /* 0x0000e400ff087b82 */ /* 0x000ef00000000a00 */
[----:B------:R-:W4:Y:S01]  /*02f0*/  LDC.64 R10, c[0x0][0x388] ;  /* 0x0000e200ff0a7b82 */ /* 0x000f220000000a00 */
[----:B0-----:R-:W-:-:S05]  /*0300*/  IMAD.WIDE R6, R15, 0x4, R6 ;  /* 0x000000040f067825 */ /* 0x001fca00078e0206 */
[----:B------:R2:W-:Y:S01]  /*0310*/  STG.E desc[UR6][R6.64], RZ ;  /* 0x000000ff06007986 */ /* 0x0005e2000c101906 */
[----:B---3--:R-:W-:-:S05]  /*0320*/  IMAD.WIDE R8, R17, 0x4, R8 ;  /* 0x0000000411087825 */ /* 0x008fca00078e0208 */
[----:B------:R2:W-:Y:S01]  /*0330*/  STG.E desc[UR6][R8.64], RZ ;  /* 0x000000ff08007986 */ /* 0x0005e2000c101906 */
[----:B----4-:R-:W-:-:S05]  /*0340*/  IMAD.WIDE R10, R13, 0x4, R10 ;  /* 0x000000040d0a7825 */ /* 0x010fca00078e020a */
[----:B------:R2:W-:Y:S02]  /*0350*/  STG.E desc[UR6][R10.64], RZ ;  /* 0x000000ff0a007986 */ /* 0x0005e4000c101906 */
.L_x_5:
[----:B------:R-:W-:Y:S01]  /*0360*/  IADD3 R4, PT, PT, R4, -0x1, RZ ;  /* 0xffffffff04047810 */ /* 0x000fe20007ffe0ff */
[----:B------:R-:W-:Y:S06]  /*0370*/  BRA `(.L_x_6) ;  /* 0x00000000005c7947 */ /* 0x000fec0003800000 */
.L_x_3:
[----:B------:R-:W-:-:S13]  /*0380*/  ISETP.NE.AND P0, PT, R13, -0x1, PT ;  /* 0xffffffff0d00780c */ /* 0x000fda0003f05270 */
[----:B------:R-:W-:-:S04]  /*0390*/  @P0 IMAD.IADD R13, R13, 0x1, R4 ;  /* 0x000000010d0d0824 */ /* 0x000fc800078e0204 */
[----:B------:R-:W-:-:S05]  /*03a0*/  @P0 IMAD.WIDE R18, R13, 0x4, R18 ;  /* 0x000000040d120825 */ /* 0x000fca00078e0212 */
[----:B------:R-:W-:Y:S04]  /*03b0*/  @P0 STG.E desc[UR6][R18.64], RZ ;  /* 0x000000ff12000986 */ /* 0x000fe8000c101906 */
[----:B------:R-:W3:Y:S02]  /*03c0*/  @P0 LDG.E R12, desc[UR6][R2.64] ;  /* 0x00000006020c0981 */ /* 0x000ee4000c1e1900 */
[----:B---3--:R-:W-:Y:S02]  /*03d0*/  @P0 IADD3 R13, PT, PT, R20, R12, RZ ;  /* 0x0000000c140d0210 */ /* 0x008fe40007ffe0ff */
[----:B------:R-:W0:Y:S03]  /*03e0*/  LDC R12, c[0x0][0x3b4] ;  /* 0x0000ed00ff0c7b82 */ /* 0x000e260000000800 */
[----:B------:R-:W-:-:S05]  /*03f0*/  @P0 IMAD.WIDE R16, R13, 0x4, R16 ;  /* 0x000000040d100825 */ /* 0x000fca00078e0210 */
[----:B------:R3:W-:Y:S04]  /*0400*/  @P0 STG.E desc[UR6][R16.64], RZ ;  /* 0x000000ff10000986 */ /* 0x0007e8000c101906 */
[----:B------:R-:W4:Y:S01]  /*0410*/  @P0 LDG.E R13, desc[UR6][R2.64] ;  /* 0x00000006020d0981 */ /* 0x000f22000c1e1900 */
[----:B------:R-:W-:Y:S02]  /*0420*/  IMAD.MOV.U32 R23, RZ, RZ, 0x1 ;  /* 0x00000001ff177424 */ /* 0x000fe400078e00ff */
[----:B----4-:R-:W-:Y:S01]  /*0430*/  @P0 IMAD.WIDE R14, R13, 0x4, R14 ;  /* 0x000000040d0e0825 */ /* 0x010fe200078e020e */
[----:B------:R-:W-:-:S04]  /*0440*/  IADD3 R13, PT, PT, R4, 0x1, RZ ;  /* 0x00000001040d7810 */ /* 0x000fc80007ffe0ff */
[----:B------:R4:W-:Y:S01]  /*0450*/  @P0 STG.E desc[UR6][R14.64], RZ ;  /* 0x000000ff0e000986 */ /* 0x0009e2000c101906 */
[----:B0-----:R-:W-:-:S03]  /*0460*/  ISETP.NE.AND P0, PT, R13, R12, PT ;  /* 0x0000000c0d00720c */ /* 0x001fc60003f05270 */
[----:B------:R4:W-:Y:S01]  /*0470*/  STG.E desc[UR6][R2.64], R21 ;  /* 0x0000001502007986 */ /* 0x0009e2000c101906 */
[----:B---3--:R-:W-:Y:S02]  /*0480*/  SEL R17, RZ, 0x1, P0 ;  /* 0x00000001ff117807 */ /* 0x008fe40000000000 */
[----:B------:R-:W-:Y:S01]  /*0490*/  SEL R4, R4, R13, !P0 ;  /* 0x0000000d04047207 */ /* 0x000fe20004000000 */
[----:B------:R4:W-:Y:S01]  /*04a0*/  STG.E desc[UR6][R6.64], R23 ;  /* 0x0000001706007986 */ /* 0x0009e2000c101906 */
[----:B------:R-:W-:-:S03]  /*04b0*/  IADD3 R0, P1, PT, R17, R0, RZ ;  /* 0x0000000011007210 */ /* 0x000fc60007f3e0ff */
[----:B------:R4:W-:Y:S02]  /*04c0*/  STG.E desc[UR6][R10.64], R23 ;  /* 0x000000170a007986 */ /* 0x0009e4000c101906 */
[----:B-1----:R-:W-:Y:S02]  /*04d0*/  IMAD.X R5, RZ, RZ, R5, P1 ;  /* 0x000000ffff057224 */ /* 0x002fe400008e0605 */
[----:B------:R4:W-:Y:S06]  /*04e0*/  STG.E desc[UR6][R8.64], R23 ;  /* 0x0000001708007986 */ /* 0x0009ec000c101906 */
.L_x_6:
[----:B------:R-:W-:-:S13]  /*04f0*/  ISETP.GT.AND P0, PT, R4, -0x1, PT ;  /* 0xffffffff0400780c */ /* 0x000fda0003f04270 */
[----:B------:R-:W-:Y:S05]  /*0500*/  @P0 BRA `(.L_x_7) ;  /* 0xfffffff800e40947 */ /* 0x000fea000383ffff */
.L_x_0:
[----:B--2-4-:R-:W1:Y:S01]  /*0510*/  LDC.64 R2, c[0x0][0x3a0] ;  /* 0x0000e800ff027b82 */ /* 0x014e620000000a00 */
[----:B------:R-:W-:-:S05]  /*0520*/  MOV R4, R0 ;  /* 0x0000000000047202 */ /* 0x000fca0000000f00 */
[----:B-1----:R-:W-:Y:S01]  /*0530*/  STG.E.64 desc[UR6][R2.64], R4 ;  /* 0x0000000402007986 */ /* 0x002fe2000c101b06 */
[----:B------:R-:W-:Y:S05]  /*0540*/  EXIT ;  /* 0x000000000000794d */ /* 0x000fea0003800000 */
.L_x_8:
[----:B------:R-:W-:-:S00]  /*0550*/  BRA `(.L_x_8) ;  /* 0xfffffffc00fc7947 */ /* 0x000fc0000383ffff */
[----:B------:R-:W-:-:S00]  /*0560*/  NOP ;  /* 0x0000000000007918 */ /* 0x000fc00000000000 */
        /* <DEDUP_REMOVED lines=9> */
.L_x_18:


//--------------------- .text._Z16sgpu_cuda_kerneliiPjS_S_S_i --------------------------
	.section	.text._Z16sgpu_cuda_kerneliiPjS_S_S_i,"ax",@progbits
	.align	128
        .global         _Z16sgpu_cuda_kerneliiPjS_S_S_i
        .type           _Z16sgpu_cuda_kerneliiPjS_S_S_i,@function
        .size           _Z16sgpu_cuda_kerneliiPjS_S_S_i,(.L_x_19 - _Z16sgpu_cuda_kerneliiPjS_S_S_i)
        .other          _Z16sgpu_cuda_kerneliiPjS_S_S_i,@"STO_CUDA_ENTRY STV_DEFAULT"
_Z16sgpu_cuda_kerneliiPjS_S_S_i:
.text._Z16sgpu_cuda_kerneliiPjS_S_S_i:
[----:B------:R-:W-:Y:S01]  /*0000*/  LDC R1, c[0x0][0x37c] ;  /* 0x0000df00ff017b82 */ /* 0x000fe20000000800 */
[----:B------:R-:W0:Y:S01]  /*0010*/  S2R R3, SR_TID.X ;  /* 0x0000000000037919 */ /* 0x000e220000002100 */
[----:B------:R-:W0:Y:S01]  /*0020*/  LDCU UR5, c[0x0][0x360] ;  /* 0x00006c00ff0577ac */ /* 0x000e220008000800 */
[----:B------:R-:W-:Y:S01]  /*0030*/  MOV R4, 0x400 ;  /* 0x0000040000047802 */ /* 0x000fe20000000f00 */
[----:B------:R-:W-:Y:S01]  /*0040*/  BSSY.RECONVERGENT B0, `(.L_x_9) ;  /* 0x0000058000007945 */ /* 0x000fe20003800200 */
[----:B------:R-:W0:Y:S01]  /*0050*/  S2R R0, SR_CTAID.X ;  /* 0x0000000000007919 */ /* 0x000e220000002500 */
[----:B------:R-:W1:Y:S02]  /*0060*/  LDCU UR8, c[0x0][0x3a8] ;  /* 0x00007500ff0877ac */ /* 0x000e640008000800 */
[----:B------:R-:W-:Y:S01]  /*0070*/  VIADD R2, R4, 0x3c00 ;  /* 0x00003c0004027836 */ /* 0x000fe20000000000 */
[----:B------:R-:W2:Y:S01]  /*0080*/  S2R R17, SR_CgaCtaId ;  /* 0x0000000000117919 */ /* 0x000ea20000008800 */
[----:B------:R-:W3:Y:S01]  /*0090*/  LDCU UR4, c[0x0][0x380] ;  /* 0x00007000ff0477ac */ /* 0x000ee20008000800 */
[----:B------:R-:W4:Y:S01]  /*00a0*/  LDCU.64 UR6, c[0x0][0x358] ;  /* 0x00006b00ff0677ac */ /* 0x000f220008000a00 */
[----:B------:R-:W0:Y:S02]  /*00b0*/  LDCU UR9, c[0x0][0x384] ;  /* 0x00007080ff0977ac */ /* 0x000e240008000800 */
[----:B0-----:R-:W-:Y:S01]  /*00c0*/  IMAD R5, R0, UR5, R3 ;  /* 0x0000000500057c24 */ /* 0x001fe2000f8e0203 */
[----:B------:R-:W-:-:S02]  /*00d0*/  UMOV UR5, 0xffffffff ;  /* 0xffffffff00057882 */ /* 0x000fc40000000000 */
[----:B---3--:R-:W-:Y:S01]  /*00e0*/  USHF.L.U32 UR4, UR5, UR4, URZ ;  /* 0x0000000405047299 */ /* 0x008fe200080006ff */
[----:B--2---:R-:W-:Y:S02]  /*00f0*/  LEA R2, R17, R2, 0x18 ;  /* 0x0000000211027211 */ /* 0x004fe400078ec0ff */
[----:B-1----:R-:W-:-:S03]  /*0100*/  ISETP.GE.AND P0, PT, R5, UR8, PT ;  /* 0x0000000805007c0c */ /* 0x002fc6000bf06270 */
[----:B------:R-:W-:-:S10]  /*0110*/  IMAD R2, R3, 0x4, R2 ;  /* 0x0000000403027824 */ /* 0x000fd400078e0202 */
[----:B----4-:R-:W-:Y:S05]  /*0120*/  @P0 BRA `(.L_x_10) ;  /* 0x0000000400200947 */ /* 0x010fea0003800000 */
[----:B------:R-:W0:Y:S08]  /*0130*/  LDC.64 R8, c[0x0][0x390] ;  /* 0x0000e400ff087b82 */ /* 0x000e300000000a00 */
[----:B------:R-:W1:Y:S08]  /*0140*/  LDC.64 R10, c[0x0][0x398] ;  /* 0x0000e600ff0a7b82 */ /* 0x000e700000000a00 */
[----:B------:R-:W2:Y:S01]  /*0150*/  LDC.64 R6, c[0x0][0x388] ;  /* 0x0000e200ff067b82 */ /* 0x000ea20000000a00 */
[----:B0-----:R-:W-:-:S06]  /*0160*/  IMAD.WIDE R8, R5, 0x4, R8 ;  /* 0x0000000405087825 */ /* 0x001fcc00078e0208 */
[----:B------:R-:W3:Y:S01]  /*0170*/  LDG.E R8, desc[UR6][R8.64] ;  /* 0x0000000608087981 */ /* 0x000ee2000c1e1900 */
[----:B-1----:R-:W-:-:S06]  /*0180*/  IMAD.WIDE R10, R5, 0x4, R10 ;  /* 0x00000004050a7825 */ /* 0x002fcc00078e020a */
[----:B------:R-:W3:Y:S01]  /*0190*/  LDG.E R11, desc[UR6][R10.64] ;  /* 0x000000060a0b7981 */ /* 0x000ee2000c1e1900 */
[----:B--2---:R-:W-:-:S05]  /*01a0*/  IMAD.WIDE R6, R5, 0x4, R6 ;  /* 0x0000000405067825 */ /* 0x004fca00078e0206 */
[----:B------:R0:W3:Y:S01]  /*01b0*/  LDG.E R13, desc[UR6][R6.64] ;  /* 0x00000006060d7981 */ /* 0x0000e2000c1e1900 */
[C---:B------:R-:W-:Y:S02]  /*01c0*/  VIADD R5, R4.reuse, 0xf00 ;  /* 0x00000f0004057836 */ /* 0x040fe40000000000 */
[C---:B------:R-:W-:Y:S02]  /*01d0*/  VIADD R14, R4.reuse, 0x1e00 ;  /* 0x00001e00040e7836 */ /* 0x040fe40000000000 */
[----:B------:R-:W-:Y:S01]  /*01e0*/  VIADD R15, R4, 0x2d00 ;  /* 0x00002d00040f7836 */ /* 0x000fe20000000000 */
[C---:B------:R-:W-:Y:S02]  /*01f0*/  LEA R4, R17.reuse, R4, 0x18 ;  /* 0x0000000411047211 */ /* 0x040fe400078ec0ff */
[C---:B------:R-:W-:Y:S02]  /*0200*/  LEA R12, R17.reuse, R5, 0x18 ;  /* 0x00000005110c7211 */ /* 0x040fe400078ec0ff */
[----:B------:R-:W-:-:S02]  /*0210*/  LEA R14, R17, R14, 0x18 ;  /* 0x0000000e110e7211 */ /* 0x000fc400078ec0ff */
[----:B------:R-:W-:Y:S01]  /*0220*/  LEA R16, R17, R15, 0x18 ;  /* 0x0000000f11107211 */ /* 0x000fe200078ec0ff */
[C---:B------:R-:W-:Y:S02]  /*0230*/  IMAD R4, R3.reuse, 0x28, R4 ;  /* 0x0000002803047824 */ /* 0x040fe400078e0204 */
[C---:B------:R-:W-:Y:S02]  /*0240*/  IMAD R5, R3.reuse, 0x28, R12 ;  /* 0x0000002803057824 */ /* 0x040fe400078e020c */
[C---:B0-----:R-:W-:Y:S02]  /*0250*/  IMAD R6, R3.reuse, 0x28, R14 ;  /* 0x0000002803067824 */ /* 0x041fe400078e020e */
[----:B------:R-:W-:Y:S02]  /*0260*/  IMAD R7, R3, 0x28, R16 ;  /* 0x0000002803077824 */ /* 0x000fe400078e0210 */
[----:B------:R-:W-:Y:S01]  /*0270*/  HFMA2 R12, -RZ, RZ, 0, 0 ;  /* 0x00000000ff0c7431 */ /* 0x000fe200000001ff */
[----:B------:R-:W-:Y:S01]  /*0280*/  BSSY.RECONVERGENT B1, `(.L_x_11) ;  /* 0x0000030000017945 */ /* 0x000fe20003800200 */
[----:B------:R-:W-:Y:S01]  /*0290*/  IMAD.MOV.U32 R9, RZ, RZ, RZ ;  /* 0x000000ffff097224 */ /* 0x000fe200078e00ff */
[----:B---3--:R-:W-:Y:S01]  /*02a0*/  LOP3.LUT R10, R11, R8, R13, 0xfe, !PT ;  /* 0x000000080b0a7212 */ /* 0x008fe200078efe0d */
[----:B------:R0:W-:Y:S04]  /*02b0*/  STS [R4], R13 ;  /* 0x0000000d04007388 */ /* 0x0001e80000000800 */
[----:B------:R0:W-:Y:S04]  /*02c0*/  STS [R5], R8 ;  /* 0x0000000805007388 */ /* 0x0001e80000000800 */
[----:B------:R0:W-:Y:S04]  /*02d0*/  STS [R6], R11 ;  /* 0x0000000b06007388 */ /* 0x0001e80000000800 */
[----:B------:R0:W-:Y:S02]  /*02e0*/  STS [R7], R10 ;  /* 0x0000000a07007388 */ /* 0x0001e40000000800 */
.L_x_15:
[----:B0-----:R-:W-:Y:S01]  /*02f0*/  IMAD R17, R12, 0x4, R7 ;  /* 0x000000040c117824 */ /* 0x001fe200078e0207 */
[----:B------:R-:W-:Y:S01]  /*0300*/  BSSY.RECONVERGENT B2, `(.L_x_12) ;  /* 0x0000025000027945 */ /* 0x000fe20003800200 */
[----:B------:R-:W-:-:S03]  /*0310*/  IMAD.MOV.U32 R15, RZ, RZ, R12 ;  /* 0x000000ffff0f7224 */ /* 0x000fc600078e000c */
[----:B0-----:R-:W0:Y:S02]  /*0320*/  LDS R11, [R17] ;  /* 0x00000000110b7984 */ /* 0x001e240000000800 */
[----:B0-----:R-:W-:-:S04]  /*0330*/  LOP3.LUT R8, R11, UR4, RZ, 0xfc, !PT ;  /* 0x000000040b087c12 */ /* 0x001fc8000f8efcff */
[----:B------:R-:W-:-:S13]  /*0340*/  ISETP.NE.AND P0, PT, R8, -0x1, PT ;  /* 0xffffffff0800780c */ /* 0x000fda0003f05270 */
[----:B------:R-:W-:Y:S01]  /*0350*/  @!P0 VIADD R12, R12, 0xffffffff ;  /* 0xffffffff0c0c8836 */ /* 0x000fe20000000000 */
[----:B------:R-:W-:Y:S06]  /*0360*/  @!P0 BRA `(.L_x_13) ;  /* 0x0000000000788947 */ /* 0x000fec0003800000 */
[----:B------:R-:W-:-:S04]  /*0370*/  IADD3 R8, PT, PT, R11, 0x1, RZ ;  /* 0x000000010b087810 */ /* 0x000fc80007ffe0ff */
[CC--:B------:R-:W-:Y:S02]  /*0380*/  LOP3.LUT R10, R8.reuse, R11.reuse, RZ, 0xfc, !PT ;  /* 0x0000000b080a7212 */ /* 0x0c0fe400078efcff */
[----:B------:R-:W-:-:S03]  /*0390*/  LOP3.LUT R19, R8, R11, RZ, 0x30, !PT ;  /* 0x0000000b08137212 */ /* 0x000fc600078e30ff */
[----:B------:R0:W-:Y:S01]  /*03a0*/  STS [R17], R10 ;  /* 0x0000000a11007388 */ /* 0x0001e20000000800 */
[----:B------:R-:W-:-:S13]  /*03b0*/  LOP3.LUT P0, RZ, R19, UR4, RZ, 0x30, !PT ;  /* 0x0000000413ff7c12 */ /* 0x000fda000f8030ff */
[----:B0-----:R-:W-:Y:S05]  /*03c0*/  @!P0 BRA `(.L_x_14) ;  /* 0x00000000005c8947 */ /* 0x001fea0003800000 */
[----:B------:R-:W-:-:S05]  /*03d0*/  VIADD R18, R15, 0x1 ;  /* 0x000000010f127836 */ /* 0x000fca0000000000 */
[----:B------:R-:W-:-:S13]  /*03e0*/  ISETP.NE.AND P0, PT, R18, UR9, PT ;  /* 0x0000000912007c0c */ /* 0x000fda000bf05270 */
[----:B------:R-:W-:Y:S02]  /*03f0*/  @!P0 VIADD R9, R9, 0x1 ;  /* 0x0000000109098836 */ /* 0x000fe40000000000 */
[----:B------:R-:W-:Y:S01]  /*0400*/  @!P0 VIADD R12, R15, 0xffffffff ;  /* 0xffffffff0f0c8836 */ /* 0x000fe20000000000 */
[----:B------:R-:W-:Y:S06]  /*0410*/  @!P0 BRA `(.L_x_13) ;  /* 0x00000000004c8947 */ /* 0x000fec0003800000 */
[C---:B------:R-:W-:Y:S02]  /*0420*/  IMAD R8, R15.reuse, 0x4, R4 ;  /* 0x000000040f087824 */ /* 0x040fe400078e0204 */
[----:B------:R-:W-:-:S03]  /*0430*/  IMAD R14, R15, 0x4, R6 ;  /* 0x000000040f0e7824 */ /* 0x000fc600078e0206 */
[----:B------:R-:W0:Y:S02]  /*0440*/  LDS R10, [R8] ;  /* 0x00000000080a7984 */ /* 0x000e240000000800 */
[----:B0-----:R-:W-:Y:S02]  /*0450*/  LOP3.LUT R11, R10, R19, RZ, 0xfc, !PT ;  /* 0x000000130a0b7212 */ /* 0x001fe400078efcff */
[----:B------:R-:W-:-:S03]  /*0460*/  LEA R10, R15, R5, 0x2 ;  /* 0x000000050f0a7211 */ /* 0x000fc600078e10ff */
[----:B------:R-:W-:Y:S04]  /*0470*/  STS [R8+0x4], R11 ;  /* 0x0000040b08007388 */ /* 0x000fe80000000800 */
[----:B------:R-:W0:Y:S02]  /*0480*/  LDS R12, [R10] ;  /* 0x000000000a0c7984 */ /* 0x000e240000000800 */
[----:B0-----:R-:W-:-:S05]  /*0490*/  LOP3.LUT R12, R12, R19, RZ, 0xfc, !PT ;  /* 0x000000130c0c7212 */ /* 0x001fca00078efcff */
[----:B------:R-:W-:-:S05]  /*04a0*/  IMAD.SHL.U32 R13, R12, 0x2, RZ ;  /* 0x000000020c0d7824 */ /* 0x000fca00078e00ff */
[----:B------:R-:W-:Y:S04]  /*04b0*/  STS [R10+0x4], R13 ;  /* 0x0000040d0a007388 */ /* 0x000fe80000000800 */
[----:B------:R-:W0:Y:S02]  /*04c0*/  LDS R12, [R14] ;  /* 0x000000000e0c7984 */ /* 0x000e240000000800 */
[----:B0-----:R-:W-:-:S04]  /*04d0*/  LOP3.LUT R12, R12, R19, RZ, 0xfc, !PT ;  /* 0x000000130c0c7212 */ /* 0x001fc800078efcff */
[----:B------:R-:W-:Y:S01]  /*04e0*/  SHF.R.U32.HI R16, RZ, 0x1, R12 ;  /* 0x00000001ff107819 */ /* 0x000fe2000001160c */
[----:B------:R-:W-:-:S03]  /*04f0*/  IMAD.MOV.U32 R12, RZ, RZ, R18 ;  /* 0x000000ffff0c7224 */ /* 0x000fc600078e0012 */
[----:B------:R-:W-:Y:S01]  /*0500*/  LOP3.LUT R15, R16, R11, R13, 0xfe, !PT ;  /* 0x0000000b100f7212 */ /* 0x000fe200078efe0d */
[----:B------:R0:W-:Y:S04]  /*0510*/  STS [R14+0x4], R16 ;  /* 0x000004100e007388 */ /* 0x0001e80000000800 */
[----:B------:R0:W-:Y:S01]  /*0520*/  STS [R17+0x4], R15 ;  /* 0x0000040f11007388 */ /* 0x0001e20000000800 */
[----:B------:R-:W-:Y:S05]  /*0530*/  BRA `(.L_x_13) ;  /* 0x0000000000047947 */ /* 0x000fea0003800000 */
.L_x_14:
[----:B------:R-:W-:-:S07]  /*0540*/  VIADD R12, R15, 0xffffffff ;  /* 0xffffffff0f0c7836 */ /* 0x000fce0000000000 */
.L_x_13:
[----:B------:R-:W-:Y:S05]  /*0550*/  BSYNC.RECONVERGENT B2 ;  /* 0x0000000000027941 */ /* 0x000fea0003800200 */
.L_x_12:
[----:B------:R-:W-:-:S13]  /*0560*/  ISETP.GT.AND P0, PT, R12, -0x1, PT ;  /* 0xffffffff0c00780c */ /* 0x000fda0003f04270 */
[----:B------:R-:W-:Y:S05]  /*0570*/  @P0 BRA `(.L_x_15) ;  /* 0xfffffffc005c0947 */ /* 0x000fea000383ffff */
[----:B------:R-:W-:Y:S05]  /*0580*/  BSYNC.RECONVERGENT B1 ;  /* 0x0000000000017941 */ /* 0x000fea0003800200 */
.L_x_11:
[----:B------:R1:W-:Y:S01]  /*0590*/  STS [R2], R9 ;  /* 0x0000000902007388 */ /* 0x0003e20000000800 */
[----:B------:R-:W-:Y:S05]  /*05a0*/  BRA `(.L_x_16) ;  /* 0x0000000000047947 */ /* 0x000fea0003800000 */
.L_x_10:
[----:B------:R0:W-:Y:S02]  /*05b0*/  STS [R2], RZ ;  /* 0x000000ff02007388 */ /* 0x0001e40000000800 */
.L_x_16:
[----:B------:R-:W-:Y:S05]  /*05c0*/  BSYNC.RECONVERGENT B0 ;  /* 0x0000000000007941 */ /* 0x000fea0003800200 */
.L_x_9:
[----:B------:R-:W-:Y:S01]  /*05d0*/  BAR.SYNC.DEFER_BLOCKING 0x0 ;  /* 0x0000000000007b1d */ /* 0x000fe20000010000 */
[C---:B------:R-:W-:Y:S02]  /*05e0*/  LOP3.LUT P0, RZ, R3.reuse, 0x3e0, RZ, 0xc0, !PT ;  /* 0x000003e003ff7812 */ /* 0x040fe4000780c0ff */
[C---:B------:R-:W-:Y:S02]  /*05f0*/  ISETP.GT.U32.AND P1, PT, R3.reuse, 0x1f, PT ;  /* 0x0000001f0300780c */ /* 0x040fe40003f24070 */
[----:B------:R-:W-:-:S13]  /*0600*/  ISETP.NE.AND P2, PT, R3, RZ, PT ;  /* 0x000000ff0300720c */ /* 0x000fda0003f45270 */
[----:B------:R-:W2:Y:S01]  /*0610*/  @!P2 S2R R6, SR_CgaCtaId ;  /* 0x000000000006a919 */ /* 0x000ea20000008800 */
[----:B------:R-:W-:Y:S04]  /*0620*/  @!P0 LDS R4, [R2+0x100] ;  /* 0x0001000002048984 */ /* 0x000fe80000000800 */
[----:B------:R-:W3:Y:S02]  /*0630*/  @!P0 LDS R5, [R2] ;  /* 0x0000000002058984 */ /* 0x000ee40000000800 */
[----:B---3--:R-:W-:-:S05]  /*0640*/  @!P0 IADD3 R5, PT, PT, R4, R5, RZ ;  /* 0x0000000504058210 */ /* 0x008fca0007ffe0ff */
[----:B------:R-:W-:Y:S01]  /*0650*/  @!P0 STS [R2], R5 ;  /* 0x0000000502008388 */ /* 0x000fe20000000800 */
[----:B------:R-:W-:Y:S01]  /*0660*/  BAR.SYNC.DEFER_BLOCKING 0x0 ;  /* 0x0000000000007b1d */ /* 0x000fe20000010000 */
[----:B------:R-:W-:-:S05]  /*0670*/  ISETP.GT.U32.AND P0, PT, R3, 0xf, PT ;  /* 0x0000000f0300780c */ /* 0x000fca0003f04070 */
[----:B------:R-:W-:Y:S04]  /*0680*/  @!P1 LDS R4, [R2+0x80] ;  /* 0x0000800002049984 */ /* 0x000fe80000000800 */
[----:B------:R-:W3:Y:S02]  /*0690*/  @!P1 LDS R7, [R2] ;  /* 0x0000000002079984 */ /* 0x000ee40000000800 */
[----:B---3--:R-:W-:-:S05]  /*06a0*/  @!P1 IMAD.IADD R7, R4, 0x1, R7 ;  /* 0x0000000104079824 */ /* 0x008fca00078e0207 */
[----:B------:R-:W-:Y:S01]  /*06b0*/  @!P1 STS [R2], R7 ;  /* 0x0000000702009388 */ /* 0x000fe20000000800 */
[----:B------:R-:W-:Y:S01]  /*06c0*/  BAR.SYNC.DEFER_BLOCKING 0x0 ;  /* 0x0000000000007b1d */ /* 0x000fe20000010000 */
[----:B------:R-:W-:-:S05]  /*06d0*/  ISETP.GT.U32.AND P1, PT, R3, 0x7, PT ;  /* 0x000000070300780c */ /* 0x000fca0003f24070 */
[----:B------:R-:W-:Y:S04]  /*06e0*/  @!P0 LDS R4, [R2+0x40] ;  /* 0x0000400002048984 */ /* 0x000fe80000000800 */
[----:B-1----:R-:W1:Y:S02]  /*06f0*/  @!P0 LDS R9, [R2] ;  /* 0x0000000002098984 */ /* 0x002e640000000800 */
[----:B-1----:R-:W-:-:S05]  /*0700*/  @!P0 IMAD.IADD R9, R4, 0x1, R9 ;  /* 0x0000000104098824 */ /* 0x002fca00078e0209 */
[----:B------:R-:W-:Y:S01]  /*0710*/  @!P0 STS [R2], R9 ;  /* 0x0000000902008388 */ /* 0x000fe20000000800 */
[----:B------:R-:W-:Y:S01]  /*0720*/  BAR.SYNC.DEFER_BLOCKING 0x0 ;  /* 0x0000000000007b1d */ /* 0x000fe20000010000 */
[----:B------:R-:W-:-:S05]  /*0730*/  ISETP.GT.U32.AND P0, PT, R3, 0x3, PT ;  /* 0x000000030300780c */ /* 0x000fca0003f04070 */
[----:B------:R-:W-:Y:S04]  /*0740*/  @!P1 LDS R4, [R2+0x20] ;  /* 0x0000200002049984 */ /* 0x000fe80000000800 */
[----:B------:R-:W1:Y:S02]  /*0750*/  @!P1 LDS R5, [R2] ;  /* 0x0000000002059984 */ /* 0x000e640000000800 */
[----:B-1----:R-:W-:-:S05]  /*0760*/  @!P1 IMAD.IADD R5, R4, 0x1, R5 ;  /* 0x0000000104059824 */ /* 0x002fca00078e0205 */
[----:B------:R1:W-:Y:S01]  /*0770*/  @!P1 STS [R2], R5 ;  /* 0x0000000502009388 */ /* 0x0003e20000000800 */
[----:B------:R-:W-:Y:S01]  /*0780*/  BAR.SYNC.DEFER_BLOCKING 0x0 ;  /* 0x0000000000007b1d */ /* 0x000fe20000010000 */
[----:B------:R-:W-:Y:S02]  /*0790*/  ISETP.GT.U32.AND P1, PT, R3, 0x1, PT ;  /* 0x000000010300780c */ /* 0x000fe40003f24070 */
[----:B-1----:R-:W-:-:S04]  /*07a0*/  @!P2 MOV R5, 0x400 ;  /* 0x000004000005a802 */ /* 0x002fc80000000f00 */
[----:B--2---:R-:W-:Y:S01]  /*07b0*/  @!P2 LEA R9, R6, R5, 0x18 ;  /* 0x000000050609a211 */ /* 0x004fe200078ec0ff */
[----:B------:R-:W-:Y:S04]  /*07c0*/  @!P0 LDS R4, [R2+0x10] ;  /* 0x0000100002048984 */ /* 0x000fe80000000800 */
[----:B------:R-:W1:Y:S02]  /*07d0*/  @!P0 LDS R7, [R2] ;  /* 0x0000000002078984 */ /* 0x000e640000000800 */
[----:B-1----:R-:W-:-:S05]  /*07e0*/  @!P0 IADD3 R7, PT, PT, R4, R7, RZ ;  /* 0x0000000704078210 */ /* 0x002fca0007ffe0ff */
[----:B------:R-:W-:Y:S01]  /*07f0*/  @!P0 STS [R2], R7 ;  /* 0x0000000702008388 */ /* 0x000fe20000000800 */
[----:B------:R-:W-:Y:S06]  /*0800*/  BAR.SYNC.DEFER_BLOCKING 0x0 ;  /* 0x0000000000007b1d */ /* 0x000fec0000010000 */
[----:B------:R-:W-:Y:S04]  /*0810*/  @!P1 LDS R3, [R2+0x8] ;  /* 0x0000080002039984 */ /* 0x000fe80000000800 */
[----:B------:R-:W1:Y:S02]  /*0820*/  @!P1 LDS R4, [R2] ;  /* 0x0000000002049984 */ /* 0x000e640000000800 */
[----:B-1----:R-:W-:-:S05]  /*0830*/  @!P1 IMAD.IADD R3, R3, 0x1, R4 ;  /* 0x0000000103039824 */ /* 0x002fca00078e0204 */
[----:B------:R-:W-:Y:S01]  /*0840*/  @!P1 STS [R2], R3 ;  /* 0x0000000302009388 */ /* 0x000fe20000000800 */
[----:B------:R-:W-:Y:S06]  /*0850*/  BAR.SYNC.DEFER_BLOCKING 0x0 ;  /* 0x0000000000007b1d */ /* 0x000fec0000010000 */
[----:B------:R-:W1:Y:S02]  /*0860*/  @!P2 LDS.64 R4, [R9+0x3c00] ;  /* 0x003c00000904a984 */ /* 0x000e640000000a00 */
[----:B-1----:R-:W-:-:S05]  /*0870*/  @!P2 IMAD.IADD R4, R5, 0x1, R4 ;  /* 0x000000010504a824 */ /* 0x002fca00078e0204 */
[----:B------:R1:W-:Y:S01]  /*0880*/  @!P2 STS [R9+0x3c00], R4 ;  /* 0x003c00040900a388 */ /* 0x0003e20000000800 */
[----:B------:R-:W-:Y:S06]  /*0890*/  BAR.SYNC.DEFER_BLOCKING 0x0 ;  /* 0x0000000000007b1d */ /* 0x000fec0000010000 */
[----:B------:R-:W-:Y:S05]  /*08a0*/  @P2 EXIT ;  /* 0x000000000000294d */ /* 0x000fea0003800000 */
[----:B------:R-:W2:Y:S01]  /*08b0*/  S2UR UR5, SR_CgaCtaId ;  /* 0x00000000000579c3 */ /* 0x000ea20000008800 */
[----:B------:R-:W-:-:S07]  /*08c0*/  UMOV UR4, 0x400 ;  /* 0x0000040000047882 */ /* 0x000fce0000000000 */
[----:B0-----:R-:W0:Y:S01]  /*08d0*/  LDC.64 R2, c[0x0][0x3a0] ;  /* 0x0000e800ff027b82 */ /* 0x001e220000000a00 */
[----:B--2---:R-:W-:Y:S01]  /*08e0*/  ULEA UR4, UR5, UR4, 0x18 ;  /* 0x0000000405047291 */ /* 0x004fe2000f8ec0ff */
[----:B0-----:R-:W-:-:S08]  /*08f0*/  IMAD.WIDE.U32 R2, R0, 0x4, R2 ;  /* 0x0000000400027825 */ /* 0x001fd000078e0002 */
[----:B------:R-:W0:Y:S04]  /*0900*/  LDS R5, [UR4+0x3c00] ;  /* 0x003c0004ff057984 */ /* 0x000e280008000800 */
[----:B0-----:R-:W-:Y:S01]  /*0910*/  STG.E desc[UR6][R2.64], R5 ;  /* 0x0000000502007986 */ /* 0x001fe2000c101906 */
[----:B------:R-:W-:Y:S05]  /*0920*/  EXIT ;  /* 0x000000000000794d */ /* 0x000fea0003800000 */
.L_x_17:
        /* <DEDUP_REMOVED lines=13> */
.L_x_19:


//--------------------- .nv.shared.reserved.0     --------------------------
	.section	.nv.shared.reserved.0,"aw",@nobits
	.weak		__nv_reservedSMEM_offset_0_alias
	.size		__nv_reservedSMEM_offset_0_alias, 0, 64
	.other		__nv_reservedSMEM_offset_0_alias,@"STO_CUDA_RESERVED_SHARED STV_DEFAULT"
__nv_reservedSMEM_offset_0_alias:
	.zero		0
	.zero		64


//--------------------- .nv.shared._Z16sgpu_cuda_kerneliiPjS_S_S_i --------------------------
	.section	.nv.shared._Z16sgpu_cuda_kerneliiPjS_S_S_i,"aw",@nobits
	.sectionflags	@""
	.align	4
.nv.shared._Z16sgpu_cuda_kerneliiPjS_S_S_i:
	.zero		16768


//--------------------- .nv.constant0._Z11nqueen_cudaPiS_S_S_Pllii --------------------------
	.section	.nv.constant0._Z11nqueen_cudaPiS_S_S_Pllii,"a",@progbits
	.sectionflags	@""
	.align	4
.nv.constant0._Z11nqueen_cudaPiS_S_S_Pllii:
	.zero		952


//--------------------- .nv.constant0._Z16sgpu_cuda_kerneliiPjS_S_S_i --------------------------
	.section	.nv.constant0._Z16sgpu_cuda_kerneliiPjS_S_S_i,"a",@progbits
	.sectionflags	@""
	.align	4
.nv.constant0._Z16sgpu_cuda_kerneliiPjS_S_S_i:
	.zero		940


//--------------------- SYMBOLS --------------------------

	.type		.nv.reservedSmem.offset0,@object
	.size		.nv.reservedSmem.offset0,0x4
	.type		.nv.reservedSmem.cap,@object
	.size		.nv.reservedSmem.cap,0x4
